//
// Generated by NVIDIA NVVM Compiler
//
// Compiler Build ID: CL-36424714
// Cuda compilation tools, release 13.0, V13.0.88
// Based on NVVM 20.0.0
//

.version 9.0
.target sm_100
.address_size 64

	// .globl	_Z14squared_errorsPKfS0_Pdi

.visible .entry _Z14squared_errorsPKfS0_Pdi(
	.param .u64 .ptr .align 1 _Z14squared_errorsPKfS0_Pdi_param_0,
	.param .u64 .ptr .align 1 _Z14squared_errorsPKfS0_Pdi_param_1,
	.param .u64 .ptr .align 1 _Z14squared_errorsPKfS0_Pdi_param_2,
	.param .u32 _Z14squared_errorsPKfS0_Pdi_param_3
)
{
	.reg .pred 	%p<8>;
	.reg .b32 	%r<31>;
	.reg .b32 	%f<16>;
	.reg .b64 	%rd<25>;
	.reg .b64 	%fd<27>;

	ld.param.u64 	%rd7, [_Z14squared_errorsPKfS0_Pdi_param_0];
	ld.param.u64 	%rd8, [_Z14squared_errorsPKfS0_Pdi_param_1];
	ld.param.u64 	%rd9, [_Z14squared_errorsPKfS0_Pdi_param_2];
	ld.param.u32 	%r12, [_Z14squared_errorsPKfS0_Pdi_param_3];
	cvta.to.global.u64 	%rd1, %rd8;
	cvta.to.global.u64 	%rd2, %rd7;
	cvta.to.global.u64 	%rd3, %rd9;
	mov.u32 	%r13, %ntid.x;
	mov.u32 	%r14, %ctaid.x;
	mov.u32 	%r15, %tid.x;
	mad.lo.s32 	%r29, %r13, %r14, %r15;
	mov.u32 	%r16, %nctaid.x;
	mul.lo.s32 	%r2, %r16, %r13;
	setp.ge.s32 	%p1, %r29, %r12;
	mov.f64 	%fd26, 0d0000000000000000;
	@%p1 bra 	$L__BB0_7;
	add.s32 	%r17, %r29, %r2;
	max.s32 	%r18, %r12, %r17;
	setp.lt.s32 	%p2, %r17, %r12;
	selp.u32 	%r19, 1, 0, %p2;
	add.s32 	%r20, %r17, %r19;
	sub.s32 	%r21, %r18, %r20;
	div.u32 	%r22, %r21, %r2;
	add.s32 	%r3, %r22, %r19;
	and.b32  	%r23, %r3, 3;
	setp.eq.s32 	%p3, %r23, 3;
	mov.f64 	%fd26, 0d0000000000000000;
	@%p3 bra 	$L__BB0_4;
	add.s32 	%r24, %r3, 1;
	and.b32  	%r25, %r24, 3;
	neg.s32 	%r27, %r25;
	mov.f64 	%fd26, 0d0000000000000000;
$L__BB0_3:
	.pragma "nounroll";
	mul.wide.s32 	%rd10, %r29, 4;
	add.s64 	%rd11, %rd1, %rd10;
	add.s64 	%rd12, %rd2, %rd10;
	ld.global.nc.f32 	%f1, [%rd12];
	ld.global.nc.f32 	%f2, [%rd11];
	sub.f32 	%f3, %f1, %f2;
	cvt.f64.f32 	%fd12, %f3;
	fma.rn.f64 	%fd26, %fd12, %fd12, %fd26;
	add.s32 	%r29, %r29, %r2;
	add.s32 	%r27, %r27, 1;
	setp.ne.s32 	%p4, %r27, 0;
	@%p4 bra 	$L__BB0_3;
$L__BB0_4:
	setp.lt.u32 	%p5, %r3, 3;
	@%p5 bra 	$L__BB0_7;
	mul.wide.s32 	%rd16, %r2, 4;
	shl.b32 	%r26, %r2, 2;
$L__BB0_6:
	mul.wide.s32 	%rd13, %r29, 4;
	add.s64 	%rd14, %rd2, %rd13;
	ld.global.nc.f32 	%f4, [%rd14];
	add.s64 	%rd15, %rd1, %rd13;
	ld.global.nc.f32 	%f5, [%rd15];
	sub.f32 	%f6, %f4, %f5;
	cvt.f64.f32 	%fd13, %f6;
	fma.rn.f64 	%fd14, %fd13, %fd13, %fd26;
	add.s64 	%rd17, %rd14, %rd16;
	ld.global.nc.f32 	%f7, [%rd17];
	add.s64 	%rd18, %rd15, %rd16;
	ld.global.nc.f32 	%f8, [%rd18];
	sub.f32 	%f9, %f7, %f8;
	cvt.f64.f32 	%fd15, %f9;
	fma.rn.f64 	%fd16, %fd15, %fd15, %fd14;
	add.s64 	%rd19, %rd17, %rd16;
	ld.global.nc.f32 	%f10, [%rd19];
	add.s64 	%rd20, %rd18, %rd16;
	ld.global.nc.f32 	%f11, [%rd20];
	sub.f32 	%f12, %f10, %f11;
	cvt.f64.f32 	%fd17, %f12;
	fma.rn.f64 	%fd18, %fd17, %fd17, %fd16;
	add.s64 	%rd21, %rd19, %rd16;
	ld.global.nc.f32 	%f13, [%rd21];
	add.s64 	%rd22, %rd20, %rd16;
	ld.global.nc.f32 	%f14, [%rd22];
	sub.f32 	%f15, %f13, %f14;
	cvt.f64.f32 	%fd19, %f15;
	fma.rn.f64 	%fd26, %fd19, %fd19, %fd18;
	add.s32 	%r29, %r26, %r29;
	setp.lt.s32 	%p6, %r29, %r12;
	@%p6 bra 	$L__BB0_6;
$L__BB0_7:
	ld.global.u64 	%rd24, [%rd3];
$L__BB0_8:
	mov.b64 	%fd20, %rd24;
	add.f64 	%fd21, %fd26, %fd20;
	mov.b64 	%rd23, %fd21;
	atom.relaxed.global.cas.b64 	%rd6, [%rd3], %rd24, %rd23;
	setp.ne.s64 	%p7, %rd24, %rd6;
	mov.u64 	%rd24, %rd6;
	@%p7 bra 	$L__BB0_8;
	ret;

}
	// .globl	_Z14final_divisionPdPfi
.visible .entry _Z14final_divisionPdPfi(
	.param .u64 .ptr .align 1 _Z14final_divisionPdPfi_param_0,
	.param .u64 .ptr .align 1 _Z14final_divisionPdPfi_param_1,
	.param .u32 _Z14final_divisionPdPfi_param_2
)
{
	.reg .b32 	%r<2>;
	.reg .b32 	%f<2>;
	.reg .b64 	%rd<5>;
	.reg .b64 	%fd<4>;

	ld.param.u64 	%rd1, [_Z14final_divisionPdPfi_param_0];
	ld.param.u64 	%rd2, [_Z14final_divisionPdPfi_param_1];
	ld.param.u32 	%r1, [_Z14final_divisionPdPfi_param_2];
	cvta.to.global.u64 	%rd3, %rd2;
	cvta.to.global.u64 	%rd4, %rd1;
	ld.global.f64 	%fd1, [%rd4];
	cvt.rn.f64.s32 	%fd2, %r1;
	div.rn.f64 	%fd3, %fd1, %fd2;
	cvt.rn.f32.f64 	%f1, %fd3;
	st.global.f32 	[%rd3], %f1;
	ret;

}


// ===== COMPILED SASS (sm_100) =====

	.target	sm_100

	.elftype	@"ET_EXEC"


//--------------------- .note.nv.tkinfo           --------------------------
	.section	.note.nv.tkinfo,"",@"SHT_NOTE"
	.sectionflags	@"SHF_NOTE_NV_TKINFO"
	.tkinfo
        /*0018*/ 	.word	0x00000002
        /*0030*/ 	.string	""
        /*0030*/ 	.string	"ptxas"
        /*0030*/ 	.string	"Cuda compilation tools, release 13.0, V13.0.88"
        /*0030*/ 	.string	"Build cuda_13.0.r13.0/compiler.36424714_0"
        /*0030*/ 	.string	"-arch sm_100 -m 64 "



//--------------------- .note.nv.cuinfo           --------------------------
	.section	.note.nv.cuinfo,"",@"SHT_NOTE"
	.sectionflags	@"SHF_NOTE_NV_CUINFO"
        /*0018*/ 	.short	0x0002
        /*001a*/ 	.short	0x0064
        /*001c*/ 	.short	0x0082
	.zero		2


//--------------------- .nv.info                  --------------------------
	.section	.nv.info,"",@"SHT_CUDA_INFO"
	.align	4


	//----- nvinfo : EIATTR_REGCOUNT
	.align		4
        /*0000*/ 	.byte	0x04, 0x2f
        /*0002*/ 	.short	(.L_1 - .L_0)
	.align		4
.L_0:
        /*0004*/ 	.word	index@(_Z14squared_errorsPKfS0_Pdi)
        /*0008*/ 	.word	0x0000001c


	//----- nvinfo : EIATTR_FRAME_SIZE
	.align		4
.L_1:
        /*000c*/ 	.byte	0x04, 0x11
        /*000e*/ 	.short	(.L_3 - .L_2)
	.align		4
.L_2:
        /*0010*/ 	.word	index@(_Z14squared_errorsPKfS0_Pdi)
        /*0014*/ 	.word	0x00000000


	//----- nvinfo : EIATTR_REGCOUNT
	.align		4
.L_3:
        /*0018*/ 	.byte	0x04, 0x2f
        /*001a*/ 	.short	(.L_5 - .L_4)
	.align		4
.L_4:
        /*001c*/ 	.word	index@(_Z14final_divisionPdPfi)
        /*0020*/ 	.word	0x00000018


	//----- nvinfo : EIATTR_FRAME_SIZE
	.align		4
.L_5:
        /*0024*/ 	.byte	0x04, 0x11
        /*0026*/ 	.short	(.L_7 - .L_6)
	.align		4
.L_6:
        /*0028*/ 	.word	index@($__internal_0_$__cuda_sm20_div_rn_f64_full)
        /*002c*/ 	.word	0x00000000


	//----- nvinfo : EIATTR_FRAME_SIZE
	.align		4
.L_7:
        /*0030*/ 	.byte	0x04, 0x11
        /*0032*/ 	.short	(.L_9 - .L_8)
	.align		4
.L_8:
        /*0034*/ 	.word	index@(_Z14final_divisionPdPfi)
        /*0038*/ 	.word	0x00000000


	//----- nvinfo : EIATTR_MIN_STACK_SIZE
	.align		4
.L_9:
        /*003c*/ 	.byte	0x04, 0x12
        /*003e*/ 	.short	(.L_11 - .L_10)
	.align		4
.L_10:
        /*0040*/ 	.word	index@(_Z14final_divisionPdPfi)
        /*0044*/ 	.word	0x00000000


	//----- nvinfo : EIATTR_MIN_STACK_SIZE
	.align		4
.L_11:
        /*0048*/ 	.byte	0x04, 0x12
        /*004a*/ 	.short	(.L_13 - .L_12)
	.align		4
.L_12:
        /*004c*/ 	.word	index@(_Z14squared_errorsPKfS0_Pdi)
        /*0050*/ 	.word	0x00000000
.L_13:


//--------------------- .nv.compat                --------------------------
	.section	.nv.compat,"",@"SHT_CUDA_COMPAT_INFO"
	.align	4
        /*0000*/ 	.byte	0x02, 0x09, 0x00, 0x00, 0x02, 0x02, 0x01, 0x00, 0x02, 0x05, 0x05, 0x00, 0x03, 0x07, 0x01, 0x01
        /*0010*/ 	.byte	0x02, 0x03, 0x00, 0x00, 0x02, 0x06, 0x01, 0x00, 0x04, 0x0b, 0x08, 0x00, 0x01, 0x00, 0x00, 0x00
        /*0020*/ 	.byte	0x00, 0x00, 0x00, 0x00


//--------------------- .nv.info._Z14final_divisionPdPfi --------------------------
	.section	.nv.info._Z14final_divisionPdPfi,"",@"SHT_CUDA_INFO"
	.sectionflags	@""
	.align	4


	//----- nvinfo : EIATTR_CUDA_API_VERSION
	.align		4
        /*0000*/ 	.byte	0x04, 0x37
        /*0002*/ 	.short	(.L_15 - .L_14)
.L_14:
        /*0004*/ 	.word	0x00000082


	//----- nvinfo : EIATTR_KPARAM_INFO
	.align		4
.L_15:
        /*0008*/ 	.byte	0x04, 0x17
        /*000a*/ 	.short	(.L_17 - .L_16)
.L_16:
        /*000c*/ 	.word	0x00000000
        /*0010*/ 	.short	0x0002
        /*0012*/ 	.short	0x0010
        /*0014*/ 	.byte	0x00, 0xf0, 0x11, 0x00


	//----- nvinfo : EIATTR_KPARAM_INFO
	.align		4
.L_17:
        /*0018*/ 	.byte	0x04, 0x17
        /*001a*/ 	.short	(.L_19 - .L_18)
.L_18:
        /*001c*/ 	.word	0x00000000
        /*0020*/ 	.short	0x0001
        /*0022*/ 	.short	0x0008
        /*0024*/ 	.byte	0x00, 0xf5, 0x21, 0x00


	//----- nvinfo : EIATTR_KPARAM_INFO
	.align		4
.L_19:
        /*0028*/ 	.byte	0x04, 0x17
        /*002a*/ 	.short	(.L_21 - .L_20)
.L_20:
        /*002c*/ 	.word	0x00000000
        /*0030*/ 	.short	0x0000
        /*0032*/ 	.short	0x0000
        /*0034*/ 	.byte	0x00, 0xf5, 0x21, 0x00


	//----- nvinfo : EIATTR_SPARSE_MMA_MASK
	.align		4
.L_21:
        /*0038*/ 	.byte	0x03, 0x50
        /*003a*/ 	.short	0x0000


	//----- nvinfo : EIATTR_MAXREG_COUNT
	.align		4
        /*003c*/ 	.byte	0x03, 0x1b
        /*003e*/ 	.short	0x00ff


	//----- nvinfo : EIATTR_MERCURY_ISA_VERSION
	.align		4
        /*0040*/ 	.byte	0x03, 0x5f
        /*0042*/ 	.short	0x0101


	//----- nvinfo : EIATTR_VRC_CTA_INIT_COUNT
	.align		4
        /*0044*/ 	.byte	0x02, 0x4a
	.zero		1
	.zero		1


	//----- nvinfo : EIATTR_EXIT_INSTR_OFFSETS
	.align		4
        /*0048*/ 	.byte	0x04, 0x1c
        /*004a*/ 	.short	(.L_23 - .L_22)


	//   ....[0]....
.L_22:
        /*004c*/ 	.word	0x000001b0


	//----- nvinfo : EIATTR_CRS_STACK_SIZE
	.align		4
.L_23:
        /*0050*/ 	.byte	0x04, 0x1e
        /*0052*/ 	.short	(.L_25 - .L_24)
.L_24:
        /*0054*/ 	.word	0x00000000


	//----- nvinfo : EIATTR_CBANK_PARAM_SIZE
	.align		4
.L_25:
        /*0058*/ 	.byte	0x03, 0x19
        /*005a*/ 	.short	0x0014


	//----- nvinfo : EIATTR_PARAM_CBANK
	.align		4
        /*005c*/ 	.byte	0x04, 0x0a
        /*005e*/ 	.short	(.L_27 - .L_26)
	.align		4
.L_26:
        /*0060*/ 	.word	index@(.nv.constant0._Z14final_divisionPdPfi)
        /*0064*/ 	.short	0x0380
        /*0066*/ 	.short	0x0014


	//----- nvinfo : EIATTR_SW_WAR
	.align		4
.L_27:
        /*0068*/ 	.byte	0x04, 0x36
        /*006a*/ 	.short	(.L_29 - .L_28)
.L_28:
        /*006c*/ 	.word	0x00000008
.L_29:


//--------------------- .nv.info._Z14squared_errorsPKfS0_Pdi --------------------------
	.section	.nv.info._Z14squared_errorsPKfS0_Pdi,"",@"SHT_CUDA_INFO"
	.sectionflags	@""
	.align	4


	//----- nvinfo : EIATTR_CUDA_API_VERSION
	.align		4
        /*0000*/ 	.byte	0x04, 0x37
        /*0002*/ 	.short	(.L_31 - .L_30)
.L_30:
        /*0004*/ 	.word	0x00000082


	//----- nvinfo : EIATTR_KPARAM_INFO
	.align		4
.L_31:
        /*0008*/ 	.byte	0x04, 0x17
        /*000a*/ 	.short	(.L_33 - .L_32)
.L_32:
        /*000c*/ 	.word	0x00000000
        /*0010*/ 	.short	0x0003
        /*0012*/ 	.short	0x0018
        /*0014*/ 	.byte	0x00, 0xf0, 0x11, 0x00


	//----- nvinfo : EIATTR_KPARAM_INFO
	.align		4
.L_33:
        /*0018*/ 	.byte	0x04, 0x17
        /*001a*/ 	.short	(.L_35 - .L_34)
.L_34:
        /*001c*/ 	.word	0x00000000
        /*0020*/ 	.short	0x0002
        /*0022*/ 	.short	0x0010
        /*0024*/ 	.byte	0x00, 0xf5, 0x21, 0x00


	//----- nvinfo : EIATTR_KPARAM_INFO
	.align		4
.L_35:
        /*0028*/ 	.byte	0x04, 0x17
        /*002a*/ 	.short	(.L_37 - .L_36)
.L_36:
        /*002c*/ 	.word	0x00000000
        /*0030*/ 	.short	0x0001
        /*0032*/ 	.short	0x0008
        /*0034*/ 	.byte	0x00, 0xf5, 0x21, 0x00


	//----- nvinfo : EIATTR_KPARAM_INFO
	.align		4
.L_37:
        /*0038*/ 	.byte	0x04, 0x17
        /*003a*/ 	.short	(.L_39 - .L_38)
.L_38:
        /*003c*/ 	.word	0x00000000
        /*0040*/ 	.short	0x0000
        /*0042*/ 	.short	0x0000
        /*0044*/ 	.byte	0x00, 0xf5, 0x21, 0x00


	//----- nvinfo : EIATTR_SPARSE_MMA_MASK
	.align		4
.L_39:
        /*0048*/ 	.byte	0x03, 0x50
        /*004a*/ 	.short	0x0000


	//----- nvinfo : EIATTR_MAXREG_COUNT
	.align		4
        /*004c*/ 	.byte	0x03, 0x1b
        /*004e*/ 	.short	0x00ff


	//----- nvinfo : EIATTR_MERCURY_ISA_VERSION
	.align		4
        /*0050*/ 	.byte	0x03, 0x5f
        /*0052*/ 	.short	0x0101


	//----- nvinfo : EIATTR_VRC_CTA_INIT_COUNT
	.align		4
        /*0054*/ 	.byte	0x02, 0x4a
	.zero		1
	.zero		1


	//----- nvinfo : EIATTR_EXIT_INSTR_OFFSETS
	.align		4
        /*0058*/ 	.byte	0x04, 0x1c
        /*005a*/ 	.short	(.L_41 - .L_40)


	//   ....[0]....
.L_40:
        /*005c*/ 	.word	0x000006a0


	//----- nvinfo : EIATTR_CRS_STACK_SIZE
	.align		4
.L_41:
        /*0060*/ 	.byte	0x04, 0x1e
        /*0062*/ 	.short	(.L_43 - .L_42)
.L_42:
        /*0064*/ 	.word	0x00000000


	//----- nvinfo : EIATTR_CBANK_PARAM_SIZE
	.align		4
.L_43:
        /*0068*/ 	.byte	0x03, 0x19
        /*006a*/ 	.short	0x001c


	//----- nvinfo : EIATTR_PARAM_CBANK
	.align		4
        /*006c*/ 	.byte	0x04, 0x0a
        /*006e*/ 	.short	(.L_45 - .L_44)
	.align		4
.L_44:
        /*0070*/ 	.word	index@(.nv.constant0._Z14squared_errorsPKfS0_Pdi)
        /*0074*/ 	.short	0x0380
        /*0076*/ 	.short	0x001c


	//----- nvinfo : EIATTR_SW_WAR
	.align		4
.L_45:
        /*0078*/ 	.byte	0x04, 0x36
        /*007a*/ 	.short	(.L_47 - .L_46)
.L_46:
        /*007c*/ 	.word	0x00000008
.L_47:


//--------------------- .nv.callgraph             --------------------------
	.section	.nv.callgraph,"",@"SHT_CUDA_CALLGRAPH"
	.align	4
	.sectionentsize	8
	.align		4
        /*0000*/ 	.word	0x00000000
	.align		4
        /*0004*/ 	.word	0xffffffff
	.align		4
        /*0008*/ 	.word	0x00000000
	.align		4
        /*000c*/ 	.word	0xfffffffe
	.align		4
        /*0010*/ 	.word	0x00000000
	.align		4
        /*0014*/ 	.word	0xfffffffd
	.align		4
        /*0018*/ 	.word	0x00000000
	.align		4
        /*001c*/ 	.word	0xfffffffc


//--------------------- .text._Z14final_divisionPdPfi --------------------------
	.section	.text._Z14final_divisionPdPfi,"ax",@progbits
	.align	128
        .global         _Z14final_divisionPdPfi
        .type           _Z14final_divisionPdPfi,@function
        .size           _Z14final_divisionPdPfi,(.L_x_15 - _Z14final_divisionPdPfi)
        .other          _Z14final_divisionPdPfi,@"STO_CUDA_ENTRY STV_DEFAULT"
_Z14final_divisionPdPfi:
.text._Z14final_divisionPdPfi:
[----:B------:R-:W-:Y:S08]  /*0000*/  LDC R1, c[0x0][0x37c] ;  /* 0x0000df00ff017b82 */ /* 0x000ff00000000800 */
[----:B------:R-:W0:Y:S01]  /*0010*/  LDC.64 R4, c[0x0][0x380] ;  /* 0x0000e000ff047b82 */ /* 0x000e220000000a00 */
[----:B------:R-:W0:Y:S01]  /*0020*/  LDCU.64 UR4, c[0x0][0x358] ;  /* 0x00006b00ff0477ac */ /* 0x000e220008000a00 */
[----:B------:R-:W1:Y:S01]  /*0030*/  LDCU UR6, c[0x0][0x390] ;  /* 0x00007200ff0677ac */ /* 0x000e620008000800 */
[----:B0-----:R-:W2:Y:S01]  /*0040*/  LDG.E.64 R4, desc[UR4][R4.64] ;  /* 0x0000000404047981 */ /* 0x001ea2000c1e1b00 */
[----:B-1----:R-:W0:Y:S01]  /*0050*/  I2F.F64 R6, UR6 ;  /* 0x0000000600067d12 */ /* 0x002e220008201c00 */
[----:B------:R-:W-:-:S07]  /*0060*/  IMAD.MOV.U32 R2, RZ, RZ, 0x1 ;  /* 0x00000001ff027424 */ /* 0x000fce00078e00ff */
[----:B0-----:R-:W0:Y:S02]  /*0070*/  MUFU.RCP64H R3, R7 ;  /* 0x0000000700037308 */ /* 0x001e240000001800 */
[----:B0-----:R-:W-:-:S08]  /*0080*/  DFMA R8, -R6, R2, 1 ;  /* 0x3ff000000608742b */ /* 0x001fd00000000102 */
[----:B------:R-:W-:-:S08]  /*0090*/  DFMA R8, R8, R8, R8 ;  /* 0x000000080808722b */ /* 0x000fd00000000008 */
[----:B------:R-:W-:-:S08]  /*00a0*/  DFMA R8, R2, R8, R2 ;  /* 0x000000080208722b */ /* 0x000fd00000000002 */
[----:B------:R-:W-:-:S08]  /*00b0*/  DFMA R2, -R6, R8, 1 ;  /* 0x3ff000000602742b */ /* 0x000fd00000000108 */
[----:B------:R-:W-:-:S08]  /*00c0*/  DFMA R2, R8, R2, R8 ;  /* 0x000000020802722b */ /* 0x000fd00000000008 */
[----:B--2---:R-:W-:Y:S01]  /*00d0*/  DMUL R8, R4, R2 ;  /* 0x0000000204087228 */ /* 0x004fe20000000000 */
[----:B------:R-:W-:-:S07]  /*00e0*/  FSETP.GEU.AND P1, PT, |R5|, 6.5827683646048100446e-37, PT ;  /* 0x036000000500780b */ /* 0x000fce0003f2e200 */
[----:B------:R-:W-:-:S08]  /*00f0*/  DFMA R10, -R6, R8, R4 ;  /* 0x00000008060a722b */ /* 0x000fd00000000104 */
[----:B------:R-:W-:-:S10]  /*0100*/  DFMA R2, R2, R10, R8 ;  /* 0x0000000a0202722b */ /* 0x000fd40000000008 */
[----:B------:R-:W-:-:S05]  /*0110*/  FFMA R0, RZ, R7, R3 ;  /* 0x00000007ff007223 */ /* 0x000fca0000000003 */
[----:B------:R-:W-:-:S13]  /*0120*/  FSETP.GT.AND P0, PT, |R0|, 1.469367938527859385e-39, PT ;  /* 0x001000000000780b */ /* 0x000fda0003f04200 */
[----:B------:R-:W-:Y:S05]  /*0130*/  @P0 BRA P1, `(.L_x_0) ;  /* 0x0000000000100947 */ /* 0x000fea0000800000 */
[----:B------:R-:W-:-:S07]  /*0140*/  MOV R0, 0x160 ;  /* 0x0000016000007802 */ /* 0x000fce0000000f00 */
[----:B------:R-:W-:Y:S05]  /*0150*/  CALL.REL.NOINC `($__internal_0_$__cuda_sm20_div_rn_f64_full) ;  /* 0x0000000000187944 */ /* 0x000fea0003c00000 */
[----:B------:R-:W-:Y:S02]  /*0160*/  IMAD.MOV.U32 R2, RZ, RZ, R12 ;  /* 0x000000ffff027224 */ /* 0x000fe400078e000c */
[----:B------:R-:W-:-:S07]  /*0170*/  IMAD.MOV.U32 R3, RZ, RZ, R13 ;  /* 0x000000ffff037224 */ /* 0x000fce00078e000d */
.L_x_0:
[----:B------:R-:W0:Y:S01]  /*0180*/  LDC.64 R4, c[0x0][0x388] ;  /* 0x0000e200ff047b82 */ /* 0x000e220000000a00 */
[----:B------:R-:W0:Y:S02]  /*0190*/  F2F.F32.F64 R3, R2 ;  /* 0x0000000200037310 */ /* 0x000e240000301000 */
[----:B0-----:R-:W-:Y:S01]  /*01a0*/  STG.E desc[UR4][R4.64], R3 ;  /* 0x0000000304007986 */ /* 0x001fe2000c101904 */
[----:B------:R-:W-:Y:S05]  /*01b0*/  EXIT ;  /* 0x000000000000794d */ /* 0x000fea0003800000 */
        .weak           $__internal_0_$__cuda_sm20_div_rn_f64_full
        .type           $__internal_0_$__cuda_sm20_div_rn_f64_full,@function
        .size           $__internal_0_$__cuda_sm20_div_rn_f64_full,(.L_x_15 - $__internal_0_$__cuda_sm20_div_rn_f64_full)
$__internal_0_$__cuda_sm20_div_rn_f64_full:
[C---:B------:R-:W-:Y:S01]  /*01c0*/  FSETP.GEU.AND P0, PT, |R7|.reuse, 1.469367938527859385e-39, PT ;  /* 0x001000000700780b */ /* 0x040fe20003f0e200 */
[----:B------:R-:W-:Y:S01]  /*01d0*/  IMAD.MOV.U32 R8, RZ, RZ, 0x1 ;  /* 0x00000001ff087424 */ /* 0x000fe200078e00ff */
[C---:B------:R-:W-:Y:S01]  /*01e0*/  LOP3.LUT R2, R7.reuse, 0x800fffff, RZ, 0xc0, !PT ;  /* 0x800fffff07027812 */ /* 0x040fe200078ec0ff */
[----:B------:R-:W-:Y:S01]  /*01f0*/  IMAD.MOV.U32 R13, RZ, RZ, 0x1ca00000 ;  /* 0x1ca00000ff0d7424 */ /* 0x000fe200078e00ff */
[----:B------:R-:W-:Y:S02]  /*0200*/  LOP3.LUT R17, R7, 0x7ff00000, RZ, 0xc0, !PT ;  /* 0x7ff0000007117812 */ /* 0x000fe400078ec0ff */
[----:B------:R-:W-:Y:S01]  /*0210*/  LOP3.LUT R3, R2, 0x3ff00000, RZ, 0xfc, !PT ;  /* 0x3ff0000002037812 */ /* 0x000fe200078efcff */
[----:B------:R-:W-:Y:S01]  /*0220*/  IMAD.MOV.U32 R2, RZ, RZ, R6 ;  /* 0x000000ffff027224 */ /* 0x000fe200078e0006 */
[----:B------:R-:W-:-:S04]  /*0230*/  LOP3.LUT R12, R5, 0x7ff00000, RZ, 0xc0, !PT ;  /* 0x7ff00000050c7812 */ /* 0x000fc800078ec0ff */
[----:B------:R-:W-:Y:S01]  /*0240*/  ISETP.GE.U32.AND P1, PT, R12, R17, PT ;  /* 0x000000110c00720c */ /* 0x000fe20003f26070 */
[----:B------:R-:W-:Y:S01]  /*0250*/  @!P0 DMUL R2, R6, 8.98846567431157953865e+307 ;  /* 0x7fe0000006028828 */ /* 0x000fe20000000000 */
[----:B------:R-:W-:-:S05]  /*0260*/  IMAD.MOV.U32 R19, RZ, RZ, R12 ;  /* 0x000000ffff137224 */ /* 0x000fca00078e000c */
[----:B------:R-:W0:Y:S02]  /*0270*/  MUFU.RCP64H R9, R3 ;  /* 0x0000000300097308 */ /* 0x000e240000001800 */
[----:B0-----:R-:W-:-:S08]  /*0280*/  DFMA R10, R8, -R2, 1 ;  /* 0x3ff00000080a742b */ /* 0x001fd00000000802 */
[----:B------:R-:W-:-:S08]  /*0290*/  DFMA R10, R10, R10, R10 ;  /* 0x0000000a0a0a722b */ /* 0x000fd0000000000a */
[----:B------:R-:W-:Y:S01]  /*02a0*/  DFMA R10, R8, R10, R8 ;  /* 0x0000000a080a722b */ /* 0x000fe20000000008 */
[----:B------:R-:W-:Y:S01]  /*02b0*/  SEL R9, R13, 0x63400000, !P1 ;  /* 0x634000000d097807 */ /* 0x000fe20004800000 */
[----:B------:R-:W-:Y:S01]  /*02c0*/  IMAD.MOV.U32 R8, RZ, RZ, R4 ;  /* 0x000000ffff087224 */ /* 0x000fe200078e0004 */
[----:B------:R-:W-:Y:S02]  /*02d0*/  FSETP.GEU.AND P1, PT, |R5|, 1.469367938527859385e-39, PT ;  /* 0x001000000500780b */ /* 0x000fe40003f2e200 */
[----:B------:R-:W-:-:S03]  /*02e0*/  LOP3.LUT R9, R9, 0x800fffff, R5, 0xf8, !PT ;  /* 0x800fffff09097812 */ /* 0x000fc600078ef805 */
[----:B------:R-:W-:-:S08]  /*02f0*/  DFMA R14, R10, -R2, 1 ;  /* 0x3ff000000a0e742b */ /* 0x000fd00000000802 */
[----:B------:R-:W-:Y:S01]  /*0300*/  DFMA R10, R10, R14, R10 ;  /* 0x0000000e0a0a722b */ /* 0x000fe2000000000a */
[----:B------:R-:W-:Y:S10]  /*0310*/  @P1 BRA `(.L_x_1) ;  /* 0x0000000000201947 */ /* 0x000ff40003800000 */
[----:B------:R-:W-:Y:S01]  /*0320*/  LOP3.LUT R15, R7, 0x7ff00000, RZ, 0xc0, !PT ;  /* 0x7ff00000070f7812 */ /* 0x000fe200078ec0ff */
[----:B------:R-:W-:-:S03]  /*0330*/  IMAD.MOV.U32 R14, RZ, RZ, RZ ;  /* 0x000000ffff0e7224 */ /* 0x000fc600078e00ff */
[----:B------:R-:W-:-:S04]  /*0340*/  ISETP.GE.U32.AND P1, PT, R12, R15, PT ;  /* 0x0000000f0c00720c */ /* 0x000fc80003f26070 */
[----:B------:R-:W-:-:S04]  /*0350*/  SEL R15, R13, 0x63400000, !P1 ;  /* 0x634000000d0f7807 */ /* 0x000fc80004800000 */
[----:B------:R-:W-:-:S04]  /*0360*/  LOP3.LUT R15, R15, 0x80000000, R5, 0xf8, !PT ;  /* 0x800000000f0f7812 */ /* 0x000fc800078ef805 */
[----:B------:R-:W-:-:S06]  /*0370*/  LOP3.LUT R15, R15, 0x100000, RZ, 0xfc, !PT ;  /* 0x001000000f0f7812 */ /* 0x000fcc00078efcff */
[----:B------:R-:W-:-:S10]  /*0380*/  DFMA R8, R8, 2, -R14 ;  /* 0x400000000808782b */ /* 0x000fd4000000080e */
[----:B------:R-:W-:-:S07]  /*0390*/  LOP3.LUT R19, R9, 0x7ff00000, RZ, 0xc0, !PT ;  /* 0x7ff0000009137812 */ /* 0x000fce00078ec0ff */
.L_x_1:
[----:B------:R-:W-:Y:S01]  /*03a0*/  IMAD.MOV.U32 R18, RZ, RZ, R17 ;  /* 0x000000ffff127224 */ /* 0x000fe200078e0011 */
[----:B------:R-:W-:Y:S01]  /*03b0*/  @!P0 LOP3.LUT R18, R3, 0x7ff00000, RZ, 0xc0, !PT ;  /* 0x7ff0000003128812 */ /* 0x000fe200078ec0ff */
[----:B------:R-:W-:Y:S01]  /*03c0*/  VIADD R20, R19, 0xffffffff ;  /* 0xffffffff13147836 */ /* 0x000fe20000000000 */
[----:B------:R-:W-:-:S03]  /*03d0*/  DMUL R14, R10, R8 ;  /* 0x000000080a0e7228 */ /* 0x000fc60000000000 */
[----:B------:R-:W-:Y:S01]  /*03e0*/  VIADD R21, R18, 0xffffffff ;  /* 0xffffffff12157836 */ /* 0x000fe20000000000 */
[----:B------:R-:W-:-:S04]  /*03f0*/  ISETP.GT.U32.AND P0, PT, R20, 0x7feffffe, PT ;  /* 0x7feffffe1400780c */ /* 0x000fc80003f04070 */
[----:B------:R-:W-:Y:S01]  /*0400*/  ISETP.GT.U32.OR P0, PT, R21, 0x7feffffe, P0 ;  /* 0x7feffffe1500780c */ /* 0x000fe20000704470 */
[----:B------:R-:W-:-:S08]  /*0410*/  DFMA R16, R14, -R2, R8 ;  /* 0x800000020e10722b */ /* 0x000fd00000000008 */
[----:B------:R-:W-:-:S04]  /*0420*/  DFMA R10, R10, R16, R14 ;  /* 0x000000100a0a722b */ /* 0x000fc8000000000e */
[----:B------:R-:W-:Y:S07]  /*0430*/  @P0 BRA `(.L_x_2) ;  /* 0x00000000006c0947 */ /* 0x000fee0003800000 */
[----:B------:R-:W-:-:S04]  /*0440*/  LOP3.LUT R5, R7, 0x7ff00000, RZ, 0xc0, !PT ;  /* 0x7ff0000007057812 */ /* 0x000fc800078ec0ff */
[CC--:B------:R-:W-:Y:S02]  /*0450*/  VIADDMNMX R4, R12.reuse, -R5.reuse, 0xb9600000, !PT ;  /* 0xb96000000c047446 */ /* 0x0c0fe40007800905 */
[----:B------:R-:W-:Y:S02]  /*0460*/  ISETP.GE.U32.AND P0, PT, R12, R5, PT ;  /* 0x000000050c00720c */ /* 0x000fe40003f06070 */
[----:B------:R-:W-:Y:S02]  /*0470*/  VIMNMX R4, PT, PT, R4, 0x46a00000, PT ;  /* 0x46a0000004047848 */ /* 0x000fe40003fe0100 */
[----:B------:R-:W-:-:S05]  /*0480*/  SEL R13, R13, 0x63400000, !P0 ;  /* 0x634000000d0d7807 */ /* 0x000fca0004000000 */
[----:B------:R-:W-:Y:S02]  /*0490*/  IMAD.IADD R14, R4, 0x1, -R13 ;  /* 0x00000001040e7824 */ /* 0x000fe400078e0a0d */
[----:B------:R-:W-:Y:S02]  /*04a0*/  IMAD.MOV.U32 R4, RZ, RZ, RZ ;  /* 0x000000ffff047224 */ /* 0x000fe400078e00ff */
[----:B------:R-:W-:-:S06]  /*04b0*/  VIADD R5, R14, 0x7fe00000 ;  /* 0x7fe000000e057836 */ /* 0x000fcc0000000000 */
[----:B------:R-:W-:-:S10]  /*04c0*/  DMUL R12, R10, R4 ;  /* 0x000000040a0c7228 */ /* 0x000fd40000000000 */
[----:B------:R-:W-:-:S13]  /*04d0*/  FSETP.GTU.AND P0, PT, |R13|, 1.469367938527859385e-39, PT ;  /* 0x001000000d00780b */ /* 0x000fda0003f0c200 */
[----:B------:R-:W-:Y:S05]  /*04e0*/  @P0 BRA `(.L_x_3) ;  /* 0x0000000000940947 */ /* 0x000fea0003800000 */
[----:B------:R-:W-:Y:S01]  /*04f0*/  DFMA R2, R10, -R2, R8 ;  /* 0x800000020a02722b */ /* 0x000fe20000000008 */
[----:B------:R-:W-:-:S09]  /*0500*/  IMAD.MOV.U32 R4, RZ, RZ, RZ ;  /* 0x000000ffff047224 */ /* 0x000fd200078e00ff */
[C---:B------:R-:W-:Y:S02]  /*0510*/  FSETP.NEU.AND P0, PT, R3.reuse, RZ, PT ;  /* 0x000000ff0300720b */ /* 0x040fe40003f0d000 */
[----:B------:R-:W-:-:S04]  /*0520*/  LOP3.LUT R7, R3, 0x80000000, R7, 0x48, !PT ;  /* 0x8000000003077812 */ /* 0x000fc800078e4807 */
[----:B------:R-:W-:-:S07]  /*0530*/  LOP3.LUT R5, R7, R5, RZ, 0xfc, !PT ;  /* 0x0000000507057212 */ /* 0x000fce00078efcff */
[----:B------:R-:W-:Y:S05]  /*0540*/  @!P0 BRA `(.L_x_3) ;  /* 0x00000000007c8947 */ /* 0x000fea0003800000 */
[----:B------:R-:W-:Y:S01]  /*0550*/  IMAD.MOV R3, RZ, RZ, -R14 ;  /* 0x000000ffff037224 */ /* 0x000fe200078e0a0e */
[----:B------:R-:W-:Y:S01]  /*0560*/  DMUL.RP R4, R10, R4 ;  /* 0x000000040a047228 */ /* 0x000fe20000008000 */
[----:B------:R-:W-:-:S06]  /*0570*/  IMAD.MOV.U32 R2, RZ, RZ, RZ ;  /* 0x000000ffff027224 */ /* 0x000fcc00078e00ff */
[----:B------:R-:W-:-:S03]  /*0580*/  DFMA R2, R12, -R2, R10 ;  /* 0x800000020c02722b */ /* 0x000fc6000000000a */
[----:B------:R-:W-:-:S03]  /*0590*/  LOP3.LUT R7, R5, R7, RZ, 0x3c, !PT ;  /* 0x0000000705077212 */ /* 0x000fc600078e3cff */
[----:B------:R-:W-:-:S04]  /*05a0*/  IADD3 R2, PT, PT, -R14, -0x43300000, RZ ;  /* 0xbcd000000e027810 */ /* 0x000fc80007ffe1ff */
[----:B------:R-:W-:-:S04]  /*05b0*/  FSETP.NEU.AND P0, PT, |R3|, R2, PT ;  /* 0x000000020300720b */ /* 0x000fc80003f0d200 */
[----:B------:R-:W-:Y:S02]  /*05c0*/  FSEL R12, R4, R12, !P0 ;  /* 0x0000000c040c7208 */ /* 0x000fe40004000000 */
[----:B------:R-:W-:Y:S01]  /*05d0*/  FSEL R13, R7, R13, !P0 ;  /* 0x0000000d070d7208 */ /* 0x000fe20004000000 */
[----:B------:R-:W-:Y:S06]  /*05e0*/  BRA `(.L_x_3) ;  /* 0x0000000000547947 */ /* 0x000fec0003800000 */
.L_x_2:
[----:B------:R-:W-:-:S14]  /*05f0*/  DSETP.NAN.AND P0, PT, R4, R4, PT ;  /* 0x000000040400722a */ /* 0x000fdc0003f08000 */
[----:B------:R-:W-:Y:S05]  /*0600*/  @P0 BRA `(.L_x_4) ;  /* 0x0000000000440947 */ /* 0x000fea0003800000 */
[----:B------:R-:W-:-:S14]  /*0610*/  DSETP.NAN.AND P0, PT, R6, R6, PT ;  /* 0x000000060600722a */ /* 0x000fdc0003f08000 */
[----:B------:R-:W-:Y:S05]  /*0620*/  @P0 BRA `(.L_x_5) ;  /* 0x0000000000300947 */ /* 0x000fea0003800000 */
[----:B------:R-:W-:Y:S01]  /*0630*/  ISETP.NE.AND P0, PT, R19, R18, PT ;  /* 0x000000121300720c */ /* 0x000fe20003f05270 */
[----:B------:R-:W-:Y:S02]  /*0640*/  IMAD.MOV.U32 R12, RZ, RZ, 0x0 ;  /* 0x00000000ff0c7424 */ /* 0x000fe400078e00ff */
[----:B------:R-:W-:-:S10]  /*0650*/  IMAD.MOV.U32 R13, RZ, RZ, -0x80000 ;  /* 0xfff80000ff0d7424 */ /* 0x000fd400078e00ff */
[----:B------:R-:W-:Y:S05]  /*0660*/  @!P0 BRA `(.L_x_3) ;  /* 0x0000000000348947 */ /* 0x000fea0003800000 */
[----:B------:R-:W-:Y:S02]  /*0670*/  ISETP.NE.AND P0, PT, R19, 0x7ff00000, PT ;  /* 0x7ff000001300780c */ /* 0x000fe40003f05270 */
[----:B------:R-:W-:Y:S02]  /*0680*/  LOP3.LUT R13, R5, 0x80000000, R7, 0x48, !PT ;  /* 0x80000000050d7812 */ /* 0x000fe400078e4807 */
[----:B------:R-:W-:-:S13]  /*0690*/  ISETP.EQ.OR P0, PT, R18, RZ, !P0 ;  /* 0x000000ff1200720c */ /* 0x000fda0004702670 */
[----:B------:R-:W-:Y:S01]  /*06a0*/  @P0 LOP3.LUT R2, R13, 0x7ff00000, RZ, 0xfc, !PT ;  /* 0x7ff000000d020812 */ /* 0x000fe200078efcff */
[----:B------:R-:W-:Y:S02]  /*06b0*/  @!P0 IMAD.MOV.U32 R12, RZ, RZ, RZ ;  /* 0x000000ffff0c8224 */ /* 0x000fe400078e00ff */
[----:B------:R-:W-:Y:S02]  /*06c0*/  @P0 IMAD.MOV.U32 R12, RZ, RZ, RZ ;  /* 0x000000ffff0c0224 */ /* 0x000fe400078e00ff */
[----:B------:R-:W-:Y:S01]  /*06d0*/  @P0 IMAD.MOV.U32 R13, RZ, RZ, R2 ;  /* 0x000000ffff0d0224 */ /* 0x000fe200078e0002 */
[----:B------:R-:W-:Y:S06]  /*06e0*/  BRA `(.L_x_3) ;  /* 0x0000000000147947 */ /* 0x000fec0003800000 */
.L_x_5:
[----:B------:R-:W-:Y:S01]  /*06f0*/  LOP3.LUT R13, R7, 0x80000, RZ, 0xfc, !PT ;  /* 0x00080000070d7812 */ /* 0x000fe200078efcff */
[----:B------:R-:W-:Y:S01]  /*0700*/  IMAD.MOV.U32 R12, RZ, RZ, R6 ;  /* 0x000000ffff0c7224 */ /* 0x000fe200078e0006 */
[----:B------:R-:W-:Y:S06]  /*0710*/  BRA `(.L_x_3) ;  /* 0x0000000000087947 */ /* 0x000fec0003800000 */
.L_x_4:
[----:B------:R-:W-:Y:S01]  /*0720*/  LOP3.LUT R13, R5, 0x80000, RZ, 0xfc, !PT ;  /* 0x00080000050d7812 */ /* 0x000fe200078efcff */
[----:B------:R-:W-:-:S07]  /*0730*/  IMAD.MOV.U32 R12, RZ, RZ, R4 ;  /* 0x000000ffff0c7224 */ /* 0x000fce00078e0004 */
.L_x_3:
[----:B------:R-:W-:Y:S02]  /*0740*/  IMAD.MOV.U32 R2, RZ, RZ, R0 ;  /* 0x000000ffff027224 */ /* 0x000fe400078e0000 */
[----:B------:R-:W-:-:S04]  /*0750*/  IMAD.MOV.U32 R3, RZ, RZ, 0x0 ;  /* 0x00000000ff037424 */ /* 0x000fc800078e00ff */
[----:B------:R-:W-:Y:S05]  /*0760*/  RET.REL.NODEC R2 `(_Z14final_divisionPdPfi) ;  /* 0xfffffff802247950 */ /* 0x000fea0003c3ffff */
.L_x_6:
[----:B------:R-:W-:-:S00]  /*0770*/  BRA `(.L_x_6) ;  /* 0xfffffffc00fc7947 */ /* 0x000fc0000383ffff */
[----:B------:R-:W-:-:S00]  /*0780*/  NOP ;  /* 0x0000000000007918 */ /* 0x000fc00000000000 */
[----:B------:R-:W-:-:S00]  /*0790*/  NOP ;  /* 0x0000000000007918 */ /* 0x000fc00000000000 */
[----:B------:R-:W-:-:S00]  /*07a0*/  NOP ;  /* 0x0000000000007918 */ /* 0x000fc00000000000 */
[----:B------:R-:W-:-:S00]  /*07b0*/  NOP ;  /* 0x0000000000007918 */ /* 0x000fc00000000000 */
[----:B------:R-:W-:-:S00]  /*07c0*/  NOP ;  /* 0x0000000000007918 */ /* 0x000fc00000000000 */
[----:B------:R-:W-:-:S00]  /*07d0*/  NOP ;  /* 0x0000000000007918 */ /* 0x000fc00000000000 */
[----:B------:R-:W-:-:S00]  /*07e0*/  NOP ;  /* 0x0000000000007918 */ /* 0x000fc00000000000 */
[----:B------:R-:W-:-:S00]  /*07f0*/  NOP ;  /* 0x0000000000007918 */ /* 0x000fc00000000000 */
.L_x_15:


//--------------------- .text._Z14squared_errorsPKfS0_Pdi --------------------------
	.section	.text._Z14squared_errorsPKfS0_Pdi,"ax",@progbits
	.align	128
        .global         _Z14squared_errorsPKfS0_Pdi
        .type           _Z14squared_errorsPKfS0_Pdi,@function
        .size           _Z14squared_errorsPKfS0_Pdi,(.L_x_17 - _Z14squared_errorsPKfS0_Pdi)
        .other          _Z14squared_errorsPKfS0_Pdi,@"STO_CUDA_ENTRY STV_DEFAULT"
_Z14squared_errorsPKfS0_Pdi:
.text._Z14squared_errorsPKfS0_Pdi:
[----:B------:R-:W-:Y:S01]  /*0000*/  LDC R1, c[0x0][0x37c] ;  /* 0x0000df00ff017b82 */ /* 0x000fe20000000800 */
[----:B------:R-:W0:Y:S01]  /*0010*/  S2R R0, SR_CTAID.X ;  /* 0x0000000000007919 */ /* 0x000e220000002500 */
[----:B------:R-:W0:Y:S06]  /*0020*/  LDCU UR6, c[0x0][0x360] ;  /* 0x00006c00ff0677ac */ /* 0x000e2c0008000800 */
[----:B------:R-:W1:Y:S01]  /*0030*/  LDC R2, c[0x0][0x370] ;  /* 0x0000dc00ff027b82 */ /* 0x000e620000000800 */
[----:B------:R-:W-:Y:S01]  /*0040*/  BSSY.RECONVERGENT B0, `(.L_x_7) ;  /* 0x000005b000007945 */ /* 0x000fe20003800200 */
[----:B------:R-:W0:Y:S01]  /*0050*/  S2R R3, SR_TID.X ;  /* 0x0000000000037919 */ /* 0x000e220000002100 */
[----:B------:R-:W2:Y:S01]  /*0060*/  LDCU UR7, c[0x0][0x398] ;  /* 0x00007300ff0777ac */ /* 0x000ea20008000800 */
[----:B------:R-:W-:Y:S01]  /*0070*/  CS2R R4, SRZ ;  /* 0x0000000000047805 */ /* 0x000fe2000001ff00 */
[----:B------:R-:W3:Y:S01]  /*0080*/  LDCU.64 UR4, c[0x0][0x358] ;  /* 0x00006b00ff0477ac */ /* 0x000ee20008000a00 */
[----:B0-----:R-:W-:-:S02]  /*0090*/  IMAD R0, R0, UR6, R3 ;  /* 0x0000000600007c24 */ /* 0x001fc4000f8e0203 */
[----:B-1----:R-:W-:-:S03]  /*00a0*/  IMAD R3, R2, UR6, RZ ;  /* 0x0000000602037c24 */ /* 0x002fc6000f8e02ff */
[----:B--2---:R-:W-:-:S13]  /*00b0*/  ISETP.GE.AND P0, PT, R0, UR7, PT ;  /* 0x0000000700007c0c */ /* 0x004fda000bf06270 */
[----:B---3--:R-:W-:Y:S05]  /*00c0*/  @P0 BRA `(.L_x_8) ;  /* 0x0000000400480947 */ /* 0x008fea0003800000 */
[----:B------:R-:W0:Y:S01]  /*00d0*/  I2F.U32.RP R8, R3 ;  /* 0x0000000300087306 */ /* 0x000e220000209000 */
[C---:B------:R-:W-:Y:S01]  /*00e0*/  IADD3 R2, PT, PT, R3.reuse, R0, RZ ;  /* 0x0000000003027210 */ /* 0x040fe20007ffe0ff */
[----:B------:R-:W-:Y:S01]  /*00f0*/  IMAD.MOV R9, RZ, RZ, -R3 ;  /* 0x000000ffff097224 */ /* 0x000fe200078e0a03 */
[----:B------:R-:W-:Y:S01]  /*0100*/  ISETP.NE.U32.AND P2, PT, R3, RZ, PT ;  /* 0x000000ff0300720c */ /* 0x000fe20003f45070 */
[----:B------:R-:W-:Y:S01]  /*0110*/  BSSY.RECONVERGENT B1, `(.L_x_9) ;  /* 0x000002b000017945 */ /* 0x000fe20003800200 */
[C---:B------:R-:W-:Y:S02]  /*0120*/  ISETP.GE.AND P0, PT, R2.reuse, UR7, PT ;  /* 0x0000000702007c0c */ /* 0x040fe4000bf06270 */
[----:B------:R-:W-:Y:S02]  /*0130*/  VIMNMX R7, PT, PT, R2, UR7, !PT ;  /* 0x0000000702077c48 */ /* 0x000fe4000ffe0100 */
[----:B------:R-:W-:-:S04]  /*0140*/  SEL R6, RZ, 0x1, P0 ;  /* 0x00000001ff067807 */ /* 0x000fc80000000000 */
[----:B------:R-:W-:Y:S01]  /*0150*/  IADD3 R2, PT, PT, R7, -R2, -R6 ;  /* 0x8000000207027210 */ /* 0x000fe20007ffe806 */
[----:B0-----:R-:W0:Y:S02]  /*0160*/  MUFU.RCP R8, R8 ;  /* 0x0000000800087308 */ /* 0x001e240000001000 */
[----:B0-----:R-:W-:-:S06]  /*0170*/  IADD3 R4, PT, PT, R8, 0xffffffe, RZ ;  /* 0x0ffffffe08047810 */ /* 0x001fcc0007ffe0ff */
[----:B------:R0:W1:Y:S02]  /*0180*/  F2I.FTZ.U32.TRUNC.NTZ R5, R4 ;  /* 0x0000000400057305 */ /* 0x000064000021f000 */
[----:B0-----:R-:W-:Y:S02]  /*0190*/  IMAD.MOV.U32 R4, RZ, RZ, RZ ;  /* 0x000000ffff047224 */ /* 0x001fe400078e00ff */
[----:B-1----:R-:W-:-:S04]  /*01a0*/  IMAD R9, R9, R5, RZ ;  /* 0x0000000509097224 */ /* 0x002fc800078e02ff */
[----:B------:R-:W-:-:S06]  /*01b0*/  IMAD.HI.U32 R5, R5, R9, R4 ;  /* 0x0000000905057227 */ /* 0x000fcc00078e0004 */
[----:B------:R-:W-:-:S05]  /*01c0*/  IMAD.HI.U32 R5, R5, R2, RZ ;  /* 0x0000000205057227 */ /* 0x000fca00078e00ff */
[----:B------:R-:W-:-:S05]  /*01d0*/  IADD3 R4, PT, PT, -R5, RZ, RZ ;  /* 0x000000ff05047210 */ /* 0x000fca0007ffe1ff */
[----:B------:R-:W-:-:S05]  /*01e0*/  IMAD R2, R3, R4, R2 ;  /* 0x0000000403027224 */ /* 0x000fca00078e0202 */
[----:B------:R-:W-:-:S13]  /*01f0*/  ISETP.GE.U32.AND P0, PT, R2, R3, PT ;  /* 0x000000030200720c */ /* 0x000fda0003f06070 */
[----:B------:R-:W-:Y:S01]  /*0200*/  @P0 IMAD.IADD R2, R2, 0x1, -R3 ;  /* 0x0000000102020824 */ /* 0x000fe200078e0a03 */
[----:B------:R-:W-:-:S04]  /*0210*/  @P0 IADD3 R5, PT, PT, R5, 0x1, RZ ;  /* 0x0000000105050810 */ /* 0x000fc80007ffe0ff */
[----:B------:R-:W-:-:S13]  /*0220*/  ISETP.GE.U32.AND P1, PT, R2, R3, PT ;  /* 0x000000030200720c */ /* 0x000fda0003f26070 */
[----:B------:R-:W-:Y:S01]  /*0230*/  @P1 VIADD R5, R5, 0x1 ;  /* 0x0000000105051836 */ /* 0x000fe20000000000 */
[----:B------:R-:W-:-:S04]  /*0240*/  @!P2 LOP3.LUT R5, RZ, R3, RZ, 0x33, !PT ;  /* 0x00000003ff05a212 */ /* 0x000fc800078e33ff */
[----:B------:R-:W-:-:S04]  /*0250*/  IADD3 R2, PT, PT, R6, R5, RZ ;  /* 0x0000000506027210 */ /* 0x000fc80007ffe0ff */
[C---:B------:R-:W-:Y:S02]  /*0260*/  LOP3.LUT R4, R2.reuse, 0x3, RZ, 0xc0, !PT ;  /* 0x0000000302047812 */ /* 0x040fe400078ec0ff */
[----:B------:R-:W-:Y:S02]  /*0270*/  ISETP.GE.U32.AND P1, PT, R2, 0x3, PT ;  /* 0x000000030200780c */ /* 0x000fe40003f26070 */
[----:B------:R-:W-:Y:S02]  /*0280*/  ISETP.NE.AND P0, PT, R4, 0x3, PT ;  /* 0x000000030400780c */ /* 0x000fe40003f05270 */
[----:B------:R-:W-:-:S11]  /*0290*/  CS2R R4, SRZ ;  /* 0x0000000000047805 */ /* 0x000fd6000001ff00 */
[----:B------:R-:W-:Y:S05]  /*02a0*/  @!P0 BRA `(.L_x_10) ;  /* 0x0000000000448947 */ /* 0x000fea0003800000 */
[----:B------:R-:W0:Y:S01]  /*02b0*/  LDC.64 R6, c[0x0][0x380] ;  /* 0x0000e000ff067b82 */ /* 0x000e220000000a00 */
[----:B------:R-:W-:Y:S01]  /*02c0*/  VIADD R2, R2, 0x1 ;  /* 0x0000000102027836 */ /* 0x000fe20000000000 */
[----:B------:R-:W-:-:S04]  /*02d0*/  CS2R R4, SRZ ;  /* 0x0000000000047805 */ /* 0x000fc8000001ff00 */
[----:B------:R-:W-:Y:S02]  /*02e0*/  LOP3.LUT R2, R2, 0x3, RZ, 0xc0, !PT ;  /* 0x0000000302027812 */ /* 0x000fe400078ec0ff */
[----:B------:R-:W1:Y:S02]  /*02f0*/  LDC.64 R8, c[0x0][0x388] ;  /* 0x0000e200ff087b82 */ /* 0x000e640000000a00 */
[----:B------:R-:W-:-:S07]  /*0300*/  IADD3 R2, PT, PT, -R2, RZ, RZ ;  /* 0x000000ff02027210 */ /* 0x000fce0007ffe1ff */
.L_x_11:
[----:B-1----:R-:W-:-:S04]  /*0310*/  IMAD.WIDE R10, R0, 0x4, R8 ;  /* 0x00000004000a7825 */ /* 0x002fc800078e0208 */
[----:B0-----:R-:W-:Y:S02]  /*0320*/  IMAD.WIDE R12, R0, 0x4, R6 ;  /* 0x00000004000c7825 */ /* 0x001fe400078e0206 */
[----:B------:R-:W2:Y:S04]  /*0330*/  LDG.E.CONSTANT R11, desc[UR4][R10.64] ;  /* 0x000000040a0b7981 */ /* 0x000ea8000c1e9900 */
[----:B------:R-:W2:Y:S01]  /*0340*/  LDG.E.CONSTANT R12, desc[UR4][R12.64] ;  /* 0x000000040c0c7981 */ /* 0x000ea2000c1e9900 */
[----:B------:R-:W-:Y:S01]  /*0350*/  VIADD R2, R2, 0x1 ;  /* 0x0000000102027836 */ /* 0x000fe20000000000 */
[----:B------:R-:W-:-:S04]  /*0360*/  IADD3 R0, PT, PT, R3, R0, RZ ;  /* 0x0000000003007210 */ /* 0x000fc80007ffe0ff */
[----:B------:R-:W-:Y:S01]  /*0370*/  ISETP.NE.AND P0, PT, R2, RZ, PT ;  /* 0x000000ff0200720c */ /* 0x000fe20003f05270 */
[----:B--2---:R-:W-:-:S06]  /*0380*/  FADD R14, R12, -R11 ;  /* 0x8000000b0c0e7221 */ /* 0x004fcc0000000000 */
[----:B------:R-:W0:Y:S02]  /*0390*/  F2F.F64.F32 R14, R14 ;  /* 0x0000000e000e7310 */ /* 0x000e240000201800 */
[----:B0-----:R-:W-:-:S04]  /*03a0*/  DFMA R4, R14, R14, R4 ;  /* 0x0000000e0e04722b */ /* 0x001fc80000000004 */
[----:B------:R-:W-:Y:S07]  /*03b0*/  @P0 BRA `(.L_x_11) ;  /* 0xfffffffc00d40947 */ /* 0x000fee000383ffff */
.L_x_10:
[----:B------:R-:W-:Y:S05]  /*03c0*/  BSYNC.RECONVERGENT B1 ;  /* 0x0000000000017941 */ /* 0x000fea0003800200 */
.L_x_9:
[----:B------:R-:W-:Y:S05]  /*03d0*/  @!P1 BRA `(.L_x_8) ;  /* 0x0000000000849947 */ /* 0x000fea0003800000 */
.L_x_12:
[----:B------:R-:W0:Y:S08]  /*03e0*/  LDC.64 R6, c[0x0][0x380] ;  /* 0x0000e000ff067b82 */ /* 0x000e300000000a00 */
[----:B------:R-:W1:Y:S01]  /*03f0*/  LDC.64 R8, c[0x0][0x388] ;  /* 0x0000e200ff087b82 */ /* 0x000e620000000a00 */
[----:B0-----:R-:W-:-:S05]  /*0400*/  IMAD.WIDE R16, R0, 0x4, R6 ;  /* 0x0000000400107825 */ /* 0x001fca00078e0206 */
[----:B------:R0:W2:Y:S01]  /*0410*/  LDG.E.CONSTANT R22, desc[UR4][R16.64] ;  /* 0x0000000410167981 */ /* 0x0000a2000c1e9900 */
[----:B-1----:R-:W-:-:S05]  /*0420*/  IMAD.WIDE R18, R0, 0x4, R8 ;  /* 0x0000000400127825 */ /* 0x002fca00078e0208 */
[----:B------:R-:W2:Y:S01]  /*0430*/  LDG.E.CONSTANT R25, desc[UR4][R18.64] ;  /* 0x0000000412197981 */ /* 0x000ea2000c1e9900 */
[----:B------:R-:W-:-:S04]  /*0440*/  IMAD.WIDE R6, R3, 0x4, R16 ;  /* 0x0000000403067825 */ /* 0x000fc800078e0210 */
[C---:B------:R-:W-:Y:S01]  /*0450*/  IMAD.WIDE R8, R3.reuse, 0x4, R18 ;  /* 0x0000000403087825 */ /* 0x040fe200078e0212 */
[----:B------:R-:W3:Y:S04]  /*0460*/  LDG.E.CONSTANT R2, desc[UR4][R6.64] ;  /* 0x0000000406027981 */ /* 0x000ee8000c1e9900 */
[----:B------:R-:W3:Y:S01]  /*0470*/  LDG.E.CONSTANT R21, desc[UR4][R8.64] ;  /* 0x0000000408157981 */ /* 0x000ee2000c1e9900 */
[----:B------:R-:W-:-:S04]  /*0480*/  IMAD.WIDE R10, R3, 0x4, R6 ;  /* 0x00000004030a7825 */ /* 0x000fc800078e0206 */
[C---:B------:R-:W-:Y:S01]  /*0490*/  IMAD.WIDE R12, R3.reuse, 0x4, R8 ;  /* 0x00000004030c7825 */ /* 0x040fe200078e0208 */
[----:B------:R-:W4:Y:S03]  /*04a0*/  LDG.E.CONSTANT R20, desc[UR4][R10.64] ;  /* 0x000000040a147981 */ /* 0x000f26000c1e9900 */
[C---:B------:R-:W-:Y:S01]  /*04b0*/  IMAD.WIDE R14, R3.reuse, 0x4, R10 ;  /* 0x00000004030e7825 */ /* 0x040fe200078e020a */
[----:B------:R-:W4:Y:S03]  /*04c0*/  LDG.E.CONSTANT R23, desc[UR4][R12.64] ;  /* 0x000000040c177981 */ /* 0x000f26000c1e9900 */
[C---:B0-----:R-:W-:Y:S02]  /*04d0*/  IMAD.WIDE R16, R3.reuse, 0x4, R12 ;  /* 0x0000000403107825 */ /* 0x041fe400078e020c */
[----:B------:R-:W5:Y:S04]  /*04e0*/  LDG.E.CONSTANT R14, desc[UR4][R14.64] ;  /* 0x000000040e0e7981 */ /* 0x000f68000c1e9900 */
[----:B------:R-:W5:Y:S01]  /*04f0*/  LDG.E.CONSTANT R17, desc[UR4][R16.64] ;  /* 0x0000000410117981 */ /* 0x000f62000c1e9900 */
[----:B------:R-:W-:-:S05]  /*0500*/  IMAD R0, R3, 0x4, R0 ;  /* 0x0000000403007824 */ /* 0x000fca00078e0200 */
[----:B------:R-:W-:Y:S01]  /*0510*/  ISETP.GE.AND P0, PT, R0, UR7, PT ;  /* 0x0000000700007c0c */ /* 0x000fe2000bf06270 */
[----:B--2---:R-:W-:-:S04]  /*0520*/  FADD R22, R22, -R25 ;  /* 0x8000001916167221 */ /* 0x004fc80000000000 */
[----:B------:R-:W0:Y:S01]  /*0530*/  F2F.F64.F32 R18, R22 ;  /* 0x0000001600127310 */ /* 0x000e220000201800 */
[----:B---3--:R-:W-:-:S07]  /*0540*/  FADD R2, R2, -R21 ;  /* 0x8000001502027221 */ /* 0x008fce0000000000 */
[----:B------:R-:W1:Y:S01]  /*0550*/  F2F.F64.F32 R6, R2 ;  /* 0x0000000200067310 */ /* 0x000e620000201800 */
[----:B----4-:R-:W-:Y:S01]  /*0560*/  FADD R20, R20, -R23 ;  /* 0x8000001714147221 */ /* 0x010fe20000000000 */
[----:B0-----:R-:W-:-:S06]  /*0570*/  DFMA R18, R18, R18, R4 ;  /* 0x000000121212722b */ /* 0x001fcc0000000004 */
[----:B------:R-:W0:Y:S01]  /*0580*/  F2F.F64.F32 R4, R20 ;  /* 0x0000001400047310 */ /* 0x000e220000201800 */
[----:B-----5:R-:W-:Y:S01]  /*0590*/  FADD R8, R14, -R17 ;  /* 0x800000110e087221 */ /* 0x020fe20000000000 */
[----:B-1----:R-:W-:-:S06]  /*05a0*/  DFMA R6, R6, R6, R18 ;  /* 0x000000060606722b */ /* 0x002fcc0000000012 */
[----:B------:R-:W1:Y:S02]  /*05b0*/  F2F.F64.F32 R8, R8 ;  /* 0x0000000800087310 */ /* 0x000e640000201800 */
[----:B0-----:R-:W-:-:S08]  /*05c0*/  DFMA R4, R4, R4, R6 ;  /* 0x000000040404722b */ /* 0x001fd00000000006 */
[----:B-1----:R-:W-:Y:S01]  /*05d0*/  DFMA R4, R8, R8, R4 ;  /* 0x000000080804722b */ /* 0x002fe20000000004 */
[----:B------:R-:W-:Y:S10]  /*05e0*/  @!P0 BRA `(.L_x_12) ;  /* 0xfffffffc007c8947 */ /* 0x000ff4000383ffff */
.L_x_8:
[----:B------:R-:W-:Y:S05]  /*05f0*/  BSYNC.RECONVERGENT B0 ;  /* 0x0000000000007941 */ /* 0x000fea0003800200 */
.L_x_7:
[----:B------:R-:W0:Y:S02]  /*0600*/  LDC.64 R2, c[0x0][0x390] ;  /* 0x0000e400ff027b82 */ /* 0x000e240000000a00 */
[----:B0-----:R0:W5:Y:S02]  /*0610*/  LDG.E.64 R8, desc[UR4][R2.64] ;  /* 0x0000000402087981 */ /* 0x001164000c1e1b00 */
.L_x_13:
[----:B-----5:R-:W-:Y:S01]  /*0620*/  DADD R10, R8, R4 ;  /* 0x00000000080a7229 */ /* 0x020fe20000000004 */
[----:B------:R-:W-:Y:S09]  /*0630*/  YIELD ;  /* 0x0000000000007946 */ /* 0x000ff20003800000 */
[----:B------:R-:W2:Y:S02]  /*0640*/  ATOMG.E.CAS.64.STRONG.GPU PT, R10, [R2], R8, R10 ;  /* 0x00000008020a73a9 */ /* 0x000ea400001ee50a */
[----:B--2---:R-:W-:-:S02]  /*0650*/  ISETP.NE.U32.AND P0, PT, R8, R10, PT ;  /* 0x0000000a0800720c */ /* 0x004fc40003f05070 */
[----:B------:R-:W-:Y:S02]  /*0660*/  MOV R8, R10 ;  /* 0x0000000a00087202 */ /* 0x000fe40000000f00 */
[-C--:B------:R-:W-:Y:S02]  /*0670*/  ISETP.NE.AND.EX P0, PT, R9, R11.reuse, PT, P0 ;  /* 0x0000000b0900720c */ /* 0x080fe40003f05300 */
[----:B------:R-:W-:-:S11]  /*0680*/  MOV R9, R11 ;  /* 0x0000000b00097202 */ /* 0x000fd60000000f00 */
[----:B------:R-:W-:Y:S05]  /*0690*/  @P0 BRA `(.L_x_13) ;  /* 0xfffffffc00e00947 */ /* 0x000fea000383ffff */
[----:B------:R-:W-:Y:S05]  /*06a0*/  EXIT ;  /* 0x000000000000794d */ /* 0x000fea0003800000 */
.L_x_14:
        /* <DEDUP_REMOVED lines=13> */
.L_x_17:


//--------------------- .nv.shared.reserved.0     --------------------------
	.section	.nv.shared.reserved.0,"aw",@nobits
	.weak		__nv_reservedSMEM_offset_0_alias
	.size		__nv_reservedSMEM_offset_0_alias, 0, 64
	.other		__nv_reservedSMEM_offset_0_alias,@"STO_CUDA_RESERVED_SHARED STV_DEFAULT"
__nv_reservedSMEM_offset_0_alias:
	.zero		0
	.zero		64


//--------------------- .nv.constant0._Z14final_divisionPdPfi --------------------------
	.section	.nv.constant0._Z14final_divisionPdPfi,"a",@progbits
	.sectionflags	@""
	.align	4
.nv.constant0._Z14final_divisionPdPfi:
	.zero		916


//--------------------- .nv.constant0._Z14squared_errorsPKfS0_Pdi --------------------------
	.section	.nv.constant0._Z14squared_errorsPKfS0_Pdi,"a",@progbits
	.sectionflags	@""
	.align	4
.nv.constant0._Z14squared_errorsPKfS0_Pdi:
	.zero		924


//--------------------- SYMBOLS --------------------------

	.type		.nv.reservedSmem.offset0,@object
	.size		.nv.reservedSmem.offset0,0x4
